//
// Generated by NVIDIA NVVM Compiler
//
// Compiler Build ID: CL-36424714
// Cuda compilation tools, release 13.0, V13.0.88
// Based on NVVM 20.0.0
//

.version 9.0
.target sm_100
.address_size 64

	// .globl	_Z10ConvKernelPiS_S_iii

.visible .entry _Z10ConvKernelPiS_S_iii(
	.param .u64 .ptr .align 1 _Z10ConvKernelPiS_S_iii_param_0,
	.param .u64 .ptr .align 1 _Z10ConvKernelPiS_S_iii_param_1,
	.param .u64 .ptr .align 1 _Z10ConvKernelPiS_S_iii_param_2,
	.param .u32 _Z10ConvKernelPiS_S_iii_param_3,
	.param .u32 _Z10ConvKernelPiS_S_iii_param_4,
	.param .u32 _Z10ConvKernelPiS_S_iii_param_5
)
{
	.reg .pred 	%p<32>;
	.reg .b32 	%r<164>;
	.reg .b64 	%rd<35>;

	ld.param.u64 	%rd4, [_Z10ConvKernelPiS_S_iii_param_0];
	ld.param.u64 	%rd5, [_Z10ConvKernelPiS_S_iii_param_1];
	ld.param.u64 	%rd3, [_Z10ConvKernelPiS_S_iii_param_2];
	ld.param.u32 	%r34, [_Z10ConvKernelPiS_S_iii_param_3];
	ld.param.u32 	%r35, [_Z10ConvKernelPiS_S_iii_param_4];
	ld.param.u32 	%r36, [_Z10ConvKernelPiS_S_iii_param_5];
	cvta.to.global.u64 	%rd1, %rd5;
	cvta.to.global.u64 	%rd2, %rd4;
	mov.u32 	%r38, %ctaid.x;
	mov.u32 	%r39, %ctaid.y;
	mov.u32 	%r40, %tid.x;
	mov.u32 	%r41, %tid.y;
	shl.b32 	%r42, %r39, 5;
	add.s32 	%r1, %r42, %r41;
	shl.b32 	%r43, %r38, 5;
	add.s32 	%r2, %r43, %r40;
	sub.s32 	%r3, %r35, %r36;
	setp.lt.s32 	%p1, %r36, 1;
	mov.b32 	%r162, 0;
	@%p1 bra 	$L__BB0_14;
	and.b32  	%r4, %r36, 7;
	and.b32  	%r5, %r36, 3;
	and.b32  	%r6, %r36, 2147483640;
	and.b32  	%r7, %r36, 1;
	mov.b32 	%r149, 0;
	mov.u32 	%r162, %r149;
$L__BB0_2:
	setp.lt.u32 	%p2, %r36, 8;
	add.s32 	%r10, %r149, %r1;
	mul.lo.s32 	%r11, %r10, %r35;
	mul.lo.s32 	%r12, %r149, %r36;
	mov.b32 	%r157, 0;
	@%p2 bra 	$L__BB0_5;
	mov.b32 	%r151, 0;
$L__BB0_4:
	.pragma "nounroll";
	setp.lt.s32 	%p3, %r10, %r34;
	add.s32 	%r48, %r151, %r2;
	setp.lt.s32 	%p4, %r48, %r35;
	add.s32 	%r49, %r48, %r11;
	mul.wide.s32 	%rd6, %r49, 4;
	add.s64 	%rd7, %rd2, %rd6;
	ld.global.u32 	%r50, [%rd7];
	selp.b32 	%r51, %r50, 0, %p4;
	selp.b32 	%r52, %r51, 0, %p3;
	add.s32 	%r53, %r151, %r12;
	mul.wide.u32 	%rd8, %r53, 4;
	add.s64 	%rd9, %rd1, %rd8;
	ld.global.u32 	%r54, [%rd9];
	mad.lo.s32 	%r55, %r52, %r54, %r162;
	add.s32 	%r56, %r48, 1;
	setp.lt.s32 	%p5, %r56, %r35;
	ld.global.u32 	%r57, [%rd7+4];
	selp.b32 	%r58, %r57, 0, %p5;
	selp.b32 	%r59, %r58, 0, %p3;
	ld.global.u32 	%r60, [%rd9+4];
	mad.lo.s32 	%r61, %r59, %r60, %r55;
	add.s32 	%r62, %r48, 2;
	setp.lt.s32 	%p6, %r62, %r35;
	ld.global.u32 	%r63, [%rd7+8];
	selp.b32 	%r64, %r63, 0, %p6;
	selp.b32 	%r65, %r64, 0, %p3;
	ld.global.u32 	%r66, [%rd9+8];
	mad.lo.s32 	%r67, %r65, %r66, %r61;
	add.s32 	%r68, %r48, 3;
	setp.lt.s32 	%p7, %r68, %r35;
	ld.global.u32 	%r69, [%rd7+12];
	selp.b32 	%r70, %r69, 0, %p7;
	selp.b32 	%r71, %r70, 0, %p3;
	ld.global.u32 	%r72, [%rd9+12];
	mad.lo.s32 	%r73, %r71, %r72, %r67;
	add.s32 	%r74, %r48, 4;
	setp.lt.s32 	%p8, %r74, %r35;
	ld.global.u32 	%r75, [%rd7+16];
	selp.b32 	%r76, %r75, 0, %p8;
	selp.b32 	%r77, %r76, 0, %p3;
	ld.global.u32 	%r78, [%rd9+16];
	mad.lo.s32 	%r79, %r77, %r78, %r73;
	add.s32 	%r80, %r48, 5;
	setp.lt.s32 	%p9, %r80, %r35;
	ld.global.u32 	%r81, [%rd7+20];
	selp.b32 	%r82, %r81, 0, %p9;
	selp.b32 	%r83, %r82, 0, %p3;
	ld.global.u32 	%r84, [%rd9+20];
	mad.lo.s32 	%r85, %r83, %r84, %r79;
	add.s32 	%r86, %r48, 6;
	setp.lt.s32 	%p10, %r86, %r35;
	ld.global.u32 	%r87, [%rd7+24];
	selp.b32 	%r88, %r87, 0, %p10;
	selp.b32 	%r89, %r88, 0, %p3;
	ld.global.u32 	%r90, [%rd9+24];
	mad.lo.s32 	%r91, %r89, %r90, %r85;
	add.s32 	%r92, %r48, 7;
	setp.lt.s32 	%p11, %r92, %r35;
	ld.global.u32 	%r93, [%rd7+28];
	selp.b32 	%r94, %r93, 0, %p11;
	selp.b32 	%r95, %r94, 0, %p3;
	ld.global.u32 	%r96, [%rd9+28];
	mad.lo.s32 	%r162, %r95, %r96, %r91;
	add.s32 	%r151, %r151, 8;
	setp.ne.s32 	%p12, %r151, %r6;
	mov.u32 	%r157, %r6;
	@%p12 bra 	$L__BB0_4;
$L__BB0_5:
	setp.eq.s32 	%p13, %r4, 0;
	@%p13 bra 	$L__BB0_13;
	add.s32 	%r98, %r4, -1;
	setp.lt.u32 	%p14, %r98, 3;
	@%p14 bra 	$L__BB0_8;
	setp.lt.s32 	%p15, %r10, %r34;
	add.s32 	%r99, %r157, %r2;
	setp.lt.s32 	%p16, %r99, %r35;
	add.s32 	%r100, %r99, %r11;
	mul.wide.s32 	%rd10, %r100, 4;
	add.s64 	%rd11, %rd2, %rd10;
	ld.global.u32 	%r101, [%rd11];
	selp.b32 	%r102, %r101, 0, %p16;
	selp.b32 	%r103, %r102, 0, %p15;
	add.s32 	%r104, %r157, %r12;
	mul.wide.u32 	%rd12, %r104, 4;
	add.s64 	%rd13, %rd1, %rd12;
	ld.global.u32 	%r105, [%rd13];
	mad.lo.s32 	%r106, %r103, %r105, %r162;
	add.s32 	%r107, %r99, 1;
	setp.lt.s32 	%p17, %r107, %r35;
	ld.global.u32 	%r108, [%rd11+4];
	selp.b32 	%r109, %r108, 0, %p17;
	selp.b32 	%r110, %r109, 0, %p15;
	cvt.u64.u32 	%rd14, %r12;
	cvt.u64.u32 	%rd15, %r157;
	add.s64 	%rd16, %rd15, %rd14;
	shl.b64 	%rd17, %rd16, 2;
	add.s64 	%rd18, %rd1, %rd17;
	ld.global.u32 	%r111, [%rd18+4];
	mad.lo.s32 	%r112, %r110, %r111, %r106;
	add.s32 	%r113, %r99, 2;
	setp.lt.s32 	%p18, %r113, %r35;
	ld.global.u32 	%r114, [%rd11+8];
	selp.b32 	%r115, %r114, 0, %p18;
	selp.b32 	%r116, %r115, 0, %p15;
	ld.global.u32 	%r117, [%rd18+8];
	mad.lo.s32 	%r118, %r116, %r117, %r112;
	add.s32 	%r119, %r99, 3;
	setp.lt.s32 	%p19, %r119, %r35;
	ld.global.u32 	%r120, [%rd11+12];
	selp.b32 	%r121, %r120, 0, %p19;
	selp.b32 	%r122, %r121, 0, %p15;
	ld.global.u32 	%r123, [%rd18+12];
	mad.lo.s32 	%r162, %r122, %r123, %r118;
	add.s32 	%r157, %r157, 4;
$L__BB0_8:
	setp.eq.s32 	%p20, %r5, 0;
	@%p20 bra 	$L__BB0_13;
	setp.eq.s32 	%p21, %r5, 1;
	@%p21 bra 	$L__BB0_11;
	setp.lt.s32 	%p22, %r10, %r34;
	add.s32 	%r125, %r157, %r2;
	setp.lt.s32 	%p23, %r125, %r35;
	add.s32 	%r126, %r125, %r11;
	mul.wide.s32 	%rd19, %r126, 4;
	add.s64 	%rd20, %rd2, %rd19;
	ld.global.u32 	%r127, [%rd20];
	selp.b32 	%r128, %r127, 0, %p23;
	selp.b32 	%r129, %r128, 0, %p22;
	add.s32 	%r130, %r157, %r12;
	mul.wide.u32 	%rd21, %r130, 4;
	add.s64 	%rd22, %rd1, %rd21;
	ld.global.u32 	%r131, [%rd22];
	mad.lo.s32 	%r132, %r129, %r131, %r162;
	add.s32 	%r133, %r125, 1;
	setp.lt.s32 	%p24, %r133, %r35;
	ld.global.u32 	%r134, [%rd20+4];
	selp.b32 	%r135, %r134, 0, %p24;
	selp.b32 	%r136, %r135, 0, %p22;
	cvt.u64.u32 	%rd23, %r12;
	cvt.u64.u32 	%rd24, %r157;
	add.s64 	%rd25, %rd24, %rd23;
	shl.b64 	%rd26, %rd25, 2;
	add.s64 	%rd27, %rd1, %rd26;
	ld.global.u32 	%r137, [%rd27+4];
	mad.lo.s32 	%r162, %r136, %r137, %r132;
	add.s32 	%r157, %r157, 2;
$L__BB0_11:
	setp.eq.s32 	%p25, %r7, 0;
	@%p25 bra 	$L__BB0_13;
	setp.lt.s32 	%p26, %r10, %r34;
	add.s32 	%r138, %r157, %r2;
	setp.lt.s32 	%p27, %r138, %r35;
	add.s32 	%r139, %r138, %r11;
	mul.wide.s32 	%rd28, %r139, 4;
	add.s64 	%rd29, %rd2, %rd28;
	ld.global.u32 	%r140, [%rd29];
	selp.b32 	%r141, %r140, 0, %p27;
	selp.b32 	%r142, %r141, 0, %p26;
	add.s32 	%r143, %r157, %r12;
	mul.wide.u32 	%rd30, %r143, 4;
	add.s64 	%rd31, %rd1, %rd30;
	ld.global.u32 	%r144, [%rd31];
	mad.lo.s32 	%r162, %r142, %r144, %r162;
$L__BB0_13:
	add.s32 	%r149, %r149, 1;
	setp.ne.s32 	%p28, %r149, %r36;
	@%p28 bra 	$L__BB0_2;
$L__BB0_14:
	sub.s32 	%r145, %r34, %r36;
	setp.gt.s32 	%p29, %r1, %r145;
	setp.gt.s32 	%p30, %r2, %r3;
	or.pred  	%p31, %p29, %p30;
	@%p31 bra 	$L__BB0_16;
	mad.lo.s32 	%r147, %r1, %r3, %r1;
	add.s32 	%r148, %r147, %r2;
	cvta.to.global.u64 	%rd32, %rd3;
	mul.wide.s32 	%rd33, %r148, 4;
	add.s64 	%rd34, %rd32, %rd33;
	st.global.u32 	[%rd34], %r162;
$L__BB0_16:
	ret;

}


// ===== COMPILED SASS (sm_100) =====

	.target	sm_100

	.elftype	@"ET_EXEC"


//--------------------- .note.nv.tkinfo           --------------------------
	.section	.note.nv.tkinfo,"",@"SHT_NOTE"
	.sectionflags	@"SHF_NOTE_NV_TKINFO"
	.tkinfo
        /*0018*/ 	.word	0x00000002
        /*0030*/ 	.string	""
        /*0030*/ 	.string	"ptxas"
        /*0030*/ 	.string	"Cuda compilation tools, release 13.0, V13.0.88"
        /*0030*/ 	.string	"Build cuda_13.0.r13.0/compiler.36424714_0"
        /*0030*/ 	.string	"-arch sm_100 -m 64 "



//--------------------- .note.nv.cuinfo           --------------------------
	.section	.note.nv.cuinfo,"",@"SHT_NOTE"
	.sectionflags	@"SHF_NOTE_NV_CUINFO"
        /*0018*/ 	.short	0x0002
        /*001a*/ 	.short	0x0064
        /*001c*/ 	.short	0x0082
	.zero		2


//--------------------- .nv.info                  --------------------------
	.section	.nv.info,"",@"SHT_CUDA_INFO"
	.align	4


	//----- nvinfo : EIATTR_REGCOUNT
	.align		4
        /*0000*/ 	.byte	0x04, 0x2f
        /*0002*/ 	.short	(.L_1 - .L_0)
	.align		4
.L_0:
        /*0004*/ 	.word	index@(_Z10ConvKernelPiS_S_iii)
        /*0008*/ 	.word	0x0000001f


	//----- nvinfo : EIATTR_FRAME_SIZE
	.align		4
.L_1:
        /*000c*/ 	.byte	0x04, 0x11
        /*000e*/ 	.short	(.L_3 - .L_2)
	.align		4
.L_2:
        /*0010*/ 	.word	index@(_Z10ConvKernelPiS_S_iii)
        /*0014*/ 	.word	0x00000000


	//----- nvinfo : EIATTR_MIN_STACK_SIZE
	.align		4
.L_3:
        /*0018*/ 	.byte	0x04, 0x12
        /*001a*/ 	.short	(.L_5 - .L_4)
	.align		4
.L_4:
        /*001c*/ 	.word	index@(_Z10ConvKernelPiS_S_iii)
        /*0020*/ 	.word	0x00000000
.L_5:


//--------------------- .nv.compat                --------------------------
	.section	.nv.compat,"",@"SHT_CUDA_COMPAT_INFO"
	.align	4
        /*0000*/ 	.byte	0x02, 0x09, 0x00, 0x00, 0x02, 0x02, 0x01, 0x00, 0x02, 0x05, 0x05, 0x00, 0x03, 0x07, 0x01, 0x01
        /*0010*/ 	.byte	0x02, 0x03, 0x00, 0x00, 0x02, 0x06, 0x01, 0x00, 0x04, 0x0b, 0x08, 0x00, 0x09, 0x00, 0x00, 0x00
        /*0020*/ 	.byte	0x00, 0x00, 0x00, 0x00


//--------------------- .nv.info._Z10ConvKernelPiS_S_iii --------------------------
	.section	.nv.info._Z10ConvKernelPiS_S_iii,"",@"SHT_CUDA_INFO"
	.sectionflags	@""
	.align	4


	//----- nvinfo : EIATTR_CUDA_API_VERSION
	.align		4
        /*0000*/ 	.byte	0x04, 0x37
        /*0002*/ 	.short	(.L_7 - .L_6)
.L_6:
        /*0004*/ 	.word	0x00000082


	//----- nvinfo : EIATTR_KPARAM_INFO
	.align		4
.L_7:
        /*0008*/ 	.byte	0x04, 0x17
        /*000a*/ 	.short	(.L_9 - .L_8)
.L_8:
        /*000c*/ 	.word	0x00000000
        /*0010*/ 	.short	0x0005
        /*0012*/ 	.short	0x0020
        /*0014*/ 	.byte	0x00, 0xf0, 0x11, 0x00


	//----- nvinfo : EIATTR_KPARAM_INFO
	.align		4
.L_9:
        /*0018*/ 	.byte	0x04, 0x17
        /*001a*/ 	.short	(.L_11 - .L_10)
.L_10:
        /*001c*/ 	.word	0x00000000
        /*0020*/ 	.short	0x0004
        /*0022*/ 	.short	0x001c
        /*0024*/ 	.byte	0x00, 0xf0, 0x11, 0x00


	//----- nvinfo : EIATTR_KPARAM_INFO
	.align		4
.L_11:
        /*0028*/ 	.byte	0x04, 0x17
        /*002a*/ 	.short	(.L_13 - .L_12)
.L_12:
        /*002c*/ 	.word	0x00000000
        /*0030*/ 	.short	0x0003
        /*0032*/ 	.short	0x0018
        /*0034*/ 	.byte	0x00, 0xf0, 0x11, 0x00


	//----- nvinfo : EIATTR_KPARAM_INFO
	.align		4
.L_13:
        /*0038*/ 	.byte	0x04, 0x17
        /*003a*/ 	.short	(.L_15 - .L_14)
.L_14:
        /*003c*/ 	.word	0x00000000
        /*0040*/ 	.short	0x0002
        /*0042*/ 	.short	0x0010
        /*0044*/ 	.byte	0x00, 0xf5, 0x21, 0x00


	//----- nvinfo : EIATTR_KPARAM_INFO
	.align		4
.L_15:
        /*0048*/ 	.byte	0x04, 0x17
        /*004a*/ 	.short	(.L_17 - .L_16)
.L_16:
        /*004c*/ 	.word	0x00000000
        /*0050*/ 	.short	0x0001
        /*0052*/ 	.short	0x0008
        /*0054*/ 	.byte	0x00, 0xf5, 0x21, 0x00


	//----- nvinfo : EIATTR_KPARAM_INFO
	.align		4
.L_17:
        /*0058*/ 	.byte	0x04, 0x17
        /*005a*/ 	.short	(.L_19 - .L_18)
.L_18:
        /*005c*/ 	.word	0x00000000
        /*0060*/ 	.short	0x0000
        /*0062*/ 	.short	0x0000
        /*0064*/ 	.byte	0x00, 0xf5, 0x21, 0x00


	//----- nvinfo : EIATTR_SPARSE_MMA_MASK
	.align		4
.L_19:
        /*0068*/ 	.byte	0x03, 0x50
        /*006a*/ 	.short	0x0000


	//----- nvinfo : EIATTR_MAXREG_COUNT
	.align		4
        /*006c*/ 	.byte	0x03, 0x1b
        /*006e*/ 	.short	0x00ff


	//----- nvinfo : EIATTR_MERCURY_ISA_VERSION
	.align		4
        /*0070*/ 	.byte	0x03, 0x5f
        /*0072*/ 	.short	0x0101


	//----- nvinfo : EIATTR_VRC_CTA_INIT_COUNT
	.align		4
        /*0074*/ 	.byte	0x02, 0x4a
	.zero		1
	.zero		1


	//----- nvinfo : EIATTR_EXIT_INSTR_OFFSETS
	.align		4
        /*0078*/ 	.byte	0x04, 0x1c
        /*007a*/ 	.short	(.L_21 - .L_20)


	//   ....[0]....
.L_20:
        /*007c*/ 	.word	0x00000c50


	//   ....[1]....
        /*0080*/ 	.word	0x00000cb0


	//----- nvinfo : EIATTR_CBANK_PARAM_SIZE
	.align		4
.L_21:
        /*0084*/ 	.byte	0x03, 0x19
        /*0086*/ 	.short	0x0024


	//----- nvinfo : EIATTR_PARAM_CBANK
	.align		4
        /*0088*/ 	.byte	0x04, 0x0a
        /*008a*/ 	.short	(.L_23 - .L_22)
	.align		4
.L_22:
        /*008c*/ 	.word	index@(.nv.constant0._Z10ConvKernelPiS_S_iii)
        /*0090*/ 	.short	0x0380
        /*0092*/ 	.short	0x0024


	//----- nvinfo : EIATTR_SW_WAR
	.align		4
.L_23:
        /*0094*/ 	.byte	0x04, 0x36
        /*0096*/ 	.short	(.L_25 - .L_24)
.L_24:
        /*0098*/ 	.word	0x00000008
.L_25:


//--------------------- .nv.callgraph             --------------------------
	.section	.nv.callgraph,"",@"SHT_CUDA_CALLGRAPH"
	.align	4
	.sectionentsize	8
	.align		4
        /*0000*/ 	.word	0x00000000
	.align		4
        /*0004*/ 	.word	0xffffffff
	.align		4
        /*0008*/ 	.word	0x00000000
	.align		4
        /*000c*/ 	.word	0xfffffffe
	.align		4
        /*0010*/ 	.word	0x00000000
	.align		4
        /*0014*/ 	.word	0xfffffffd
	.align		4
        /*0018*/ 	.word	0x00000000
	.align		4
        /*001c*/ 	.word	0xfffffffc


//--------------------- .text._Z10ConvKernelPiS_S_iii --------------------------
	.section	.text._Z10ConvKernelPiS_S_iii,"ax",@progbits
	.align	128
        .global         _Z10ConvKernelPiS_S_iii
        .type           _Z10ConvKernelPiS_S_iii,@function
        .size           _Z10ConvKernelPiS_S_iii,(.L_x_8 - _Z10ConvKernelPiS_S_iii)
        .other          _Z10ConvKernelPiS_S_iii,@"STO_CUDA_ENTRY STV_DEFAULT"
_Z10ConvKernelPiS_S_iii:
.text._Z10ConvKernelPiS_S_iii:
[----:B------:R-:W-:Y:S01]  /*0000*/  LDC R1, c[0x0][0x37c] ;  /* 0x0000df00ff017b82 */ /* 0x000fe20000000800 */
[----:B------:R-:W0:Y:S01]  /*0010*/  S2R R0, SR_CTAID.Y ;  /* 0x0000000000007919 */ /* 0x000e220000002600 */
[----:B------:R-:W1:Y:S01]  /*0020*/  LDCU UR7, c[0x0][0x3a0] ;  /* 0x00007400ff0777ac */ /* 0x000e620008000800 */
[----:B------:R-:W-:Y:S01]  /*0030*/  IMAD.MOV.U32 R8, RZ, RZ, RZ ;  /* 0x000000ffff087224 */ /* 0x000fe200078e00ff */
[----:B------:R-:W0:Y:S01]  /*0040*/  S2R R5, SR_TID.Y ;  /* 0x0000000000057919 */ /* 0x000e220000002200 */
[----:B------:R-:W2:Y:S01]  /*0050*/  LDCU UR5, c[0x0][0x39c] ;  /* 0x00007380ff0577ac */ /* 0x000ea20008000800 */
[----:B------:R-:W3:Y:S01]  /*0060*/  S2R R6, SR_CTAID.X ;  /* 0x0000000000067919 */ /* 0x000ee20000002500 */
[----:B------:R-:W4:Y:S01]  /*0070*/  LDCU.64 UR12, c[0x0][0x358] ;  /* 0x00006b00ff0c77ac */ /* 0x000f220008000a00 */
[----:B------:R-:W3:Y:S01]  /*0080*/  S2R R3, SR_TID.X ;  /* 0x0000000000037919 */ /* 0x000ee20000002100 */
[----:B-1----:R-:W-:Y:S02]  /*0090*/  UISETP.GE.AND UP0, UPT, UR7, 0x1, UPT ;  /* 0x000000010700788c */ /* 0x002fe4000bf06270 */
[----:B--2---:R-:W-:Y:S01]  /*00a0*/  UIADD3 UR5, UPT, UPT, UR5, -UR7, URZ ;  /* 0x8000000705057290 */ /* 0x004fe2000fffe0ff */
[----:B0-----:R-:W-:-:S02]  /*00b0*/  IMAD R0, R0, 0x20, R5 ;  /* 0x0000002000007824 */ /* 0x001fc400078e0205 */
[----:B---3--:R-:W-:-:S04]  /*00c0*/  IMAD R6, R6, 0x20, R3 ;  /* 0x0000002006067824 */ /* 0x008fc800078e0203 */
[----:B----4-:R-:W-:Y:S05]  /*00d0*/  BRA.U !UP0, `(.L_x_0) ;  /* 0x0000000908cc7547 */ /* 0x010fea000b800000 */
[----:B------:R-:W-:Y:S01]  /*00e0*/  IMAD.MOV.U32 R8, RZ, RZ, RZ ;  /* 0x000000ffff087224 */ /* 0x000fe200078e00ff */
[----:B------:R-:W-:Y:S02]  /*00f0*/  ULOP3.LUT UR8, UR7, 0x7, URZ, 0xc0, !UPT ;  /* 0x0000000707087892 */ /* 0x000fe4000f8ec0ff */
[----:B------:R-:W-:Y:S02]  /*0100*/  ULOP3.LUT UR9, UR7, 0x3, URZ, 0xc0, !UPT ;  /* 0x0000000307097892 */ /* 0x000fe4000f8ec0ff */
[----:B------:R-:W-:Y:S01]  /*0110*/  ULOP3.LUT UR6, UR7, 0x7ffffff8, URZ, 0xc0, !UPT ;  /* 0x7ffffff807067892 */ /* 0x000fe2000f8ec0ff */
[----:B------:R-:W-:-:S11]  /*0120*/  UMOV UR4, URZ ;  /* 0x000000ff00047c82 */ /* 0x000fd60008000000 */
.L_x_6:
[----:B------:R-:W0:Y:S01]  /*0130*/  LDCU UR7, c[0x0][0x3a0] ;  /* 0x00007400ff0777ac */ /* 0x000e220008000800 */
[----:B------:R-:W-:Y:S02]  /*0140*/  VIADD R7, R0, UR4 ;  /* 0x0000000400077c36 */ /* 0x000fe40008000000 */
[----:B------:R-:W-:Y:S01]  /*0150*/  IMAD.MOV.U32 R3, RZ, RZ, RZ ;  /* 0x000000ffff037224 */ /* 0x000fe200078e00ff */
[----:B0-----:R-:W-:Y:S02]  /*0160*/  UISETP.GE.U32.AND UP1, UPT, UR7, 0x8, UPT ;  /* 0x000000080700788c */ /* 0x001fe4000bf26070 */
[----:B------:R-:W-:Y:S02]  /*0170*/  UIMAD UR14, UR4, UR7, URZ ;  /* 0x00000007040e72a4 */ /* 0x000fe4000f8e02ff */
[----:B------:R-:W-:-:S04]  /*0180*/  UIADD3 UR4, UPT, UPT, UR4, 0x1, URZ ;  /* 0x0000000104047890 */ /* 0x000fc8000fffe0ff */
[----:B------:R-:W-:Y:S01]  /*0190*/  UISETP.NE.AND UP0, UPT, UR4, UR7, UPT ;  /* 0x000000070400728c */ /* 0x000fe2000bf05270 */
[----:B------:R-:W-:Y:S10]  /*01a0*/  BRA.U !UP1, `(.L_x_1) ;  /* 0x0000000509147547 */ /* 0x000ff4000b800000 */
[----:B------:R-:W-:Y:S01]  /*01b0*/  IMAD.MOV.U32 R9, RZ, RZ, RZ ;  /* 0x000000ffff097224 */ /* 0x000fe200078e00ff */
[----:B------:R-:W0:Y:S06]  /*01c0*/  LDCU.64 UR10, c[0x0][0x398] ;  /* 0x00007300ff0a77ac */ /* 0x000e2c0008000a00 */
.L_x_2:
[----:B------:R-:W1:Y:S01]  /*01d0*/  LDC.64 R4, c[0x0][0x380] ;  /* 0x0000e000ff047b82 */ /* 0x000e620000000a00 */
[----:B------:R-:W-:Y:S02]  /*01e0*/  IMAD.IADD R10, R6, 0x1, R9 ;  /* 0x00000001060a7824 */ /* 0x000fe400078e0209 */
[----:B------:R-:W-:Y:S02]  /*01f0*/  VIADD R13, R9, UR14 ;  /* 0x0000000e090d7c36 */ /* 0x000fe40008000000 */
[----:B0-----:R-:W-:-:S03]  /*0200*/  IMAD R11, R7, UR11, R10 ;  /* 0x0000000b070b7c24 */ /* 0x001fc6000f8e020a */
[----:B------:R-:W0:Y:S01]  /*0210*/  LDC.64 R2, c[0x0][0x388] ;  /* 0x0000e200ff027b82 */ /* 0x000e220000000a00 */
[----:B-1----:R-:W-:-:S05]  /*0220*/  IMAD.WIDE R4, R11, 0x4, R4 ;  /* 0x000000040b047825 */ /* 0x002fca00078e0204 */
[----:B------:R-:W2:Y:S01]  /*0230*/  LDG.E R20, desc[UR12][R4.64] ;  /* 0x0000000c04147981 */ /* 0x000ea2000c1e1900 */
[----:B0-----:R-:W-:-:S03]  /*0240*/  IMAD.WIDE.U32 R2, R13, 0x4, R2 ;  /* 0x000000040d027825 */ /* 0x001fc600078e0002 */
[----:B------:R-:W3:Y:S04]  /*0250*/  LDG.E R11, desc[UR12][R4.64+0x4] ;  /* 0x0000040c040b7981 */ /* 0x000ee8000c1e1900 */
[----:B------:R-:W4:Y:S04]  /*0260*/  LDG.E R22, desc[UR12][R4.64+0x8] ;  /* 0x0000080c04167981 */ /* 0x000f28000c1e1900 */
[----:B------:R-:W5:Y:S04]  /*0270*/  LDG.E R21, desc[UR12][R2.64] ;  /* 0x0000000c02157981 */ /* 0x000f68000c1e1900 */
        /* <DEDUP_REMOVED lines=8> */
[----:B------:R0:W5:Y:S04]  /*0300*/  LDG.E R23, desc[UR12][R4.64+0x1c] ;  /* 0x00001c0c04177981 */ /* 0x000168000c1e1900 */
[----:B------:R-:W5:Y:S04]  /*0310*/  LDG.E R25, desc[UR12][R2.64+0x14] ;  /* 0x0000140c02197981 */ /* 0x000f68000c1e1900 */
[----:B------:R-:W5:Y:S04]  /*0320*/  LDG.E R24, desc[UR12][R2.64+0x18] ;  /* 0x0000180c02187981 */ /* 0x000f68000c1e1900 */
[----:B------:R1:W5:Y:S01]  /*0330*/  LDG.E R26, desc[UR12][R2.64+0x1c] ;  /* 0x00001c0c021a7981 */ /* 0x000362000c1e1900 */
[C---:B------:R-:W-:Y:S01]  /*0340*/  VIADD R27, R10.reuse, 0x1 ;  /* 0x000000010a1b7836 */ /* 0x040fe20000000000 */
[C---:B------:R-:W-:Y:S01]  /*0350*/  ISETP.GE.AND P3, PT, R10.reuse, UR11, PT ;  /* 0x0000000b0a007c0c */ /* 0x040fe2000bf66270 */
[C---:B0-----:R-:W-:Y:S01]  /*0360*/  VIADD R4, R10.reuse, 0x4 ;  /* 0x000000040a047836 */ /* 0x041fe20000000000 */
[----:B------:R-:W-:Y:S01]  /*0370*/  ISETP.GE.AND P2, PT, R7, UR10, PT ;  /* 0x0000000a07007c0c */ /* 0x000fe2000bf46270 */
[----:B------:R-:W-:Y:S01]  /*0380*/  VIADD R9, R9, 0x8 ;  /* 0x0000000809097836 */ /* 0x000fe20000000000 */
[----:B------:R-:W-:Y:S01]  /*0390*/  ISETP.GE.AND P4, PT, R27, UR11, PT ;  /* 0x0000000b1b007c0c */ /* 0x000fe2000bf86270 */
[C---:B------:R-:W-:Y:S01]  /*03a0*/  VIADD R27, R10.reuse, 0x2 ;  /* 0x000000020a1b7836 */ /* 0x040fe20000000000 */
[C---:B------:R-:W-:Y:S01]  /*03b0*/  IADD3 R28, PT, PT, R10.reuse, 0x3, RZ ;  /* 0x000000030a1c7810 */ /* 0x040fe20007ffe0ff */
[----:B-1----:R-:W-:-:S03]  /*03c0*/  VIADD R2, R10, 0x5 ;  /* 0x000000050a027836 */ /* 0x002fc60000000000 */
[----:B------:R-:W-:Y:S02]  /*03d0*/  ISETP.GE.AND P0, PT, R27, UR11, PT ;  /* 0x0000000b1b007c0c */ /* 0x000fe4000bf06270 */
[----:B------:R-:W-:Y:S02]  /*03e0*/  ISETP.GE.AND P1, PT, R28, UR11, PT ;  /* 0x0000000b1c007c0c */ /* 0x000fe4000bf26270 */
[----:B--2---:R-:W-:Y:S02]  /*03f0*/  SEL R20, R20, RZ, !P3 ;  /* 0x000000ff14147207 */ /* 0x004fe40005800000 */
[----:B------:R-:W-:Y:S01]  /*0400*/  ISETP.GE.AND P3, PT, R2, UR11, PT ;  /* 0x0000000b02007c0c */ /* 0x000fe2000bf66270 */
[C---:B------:R-:W-:Y:S01]  /*0410*/  VIADD R2, R10.reuse, 0x6 ;  /* 0x000000060a027836 */ /* 0x040fe20000000000 */
[----:B---3--:R-:W-:Y:S01]  /*0420*/  SEL R11, R11, RZ, !P4 ;  /* 0x000000ff0b0b7207 */ /* 0x008fe20006000000 */
[----:B------:R-:W-:Y:S01]  /*0430*/  VIADD R10, R10, 0x7 ;  /* 0x000000070a0a7836 */ /* 0x000fe20000000000 */
[----:B------:R-:W-:-:S02]  /*0440*/  SEL R20, R20, RZ, !P2 ;  /* 0x000000ff14147207 */ /* 0x000fc40005000000 */
[----:B----4-:R-:W-:Y:S02]  /*0450*/  SEL R22, R22, RZ, !P0 ;  /* 0x000000ff16167207 */ /* 0x010fe40004000000 */
[----:B------:R-:W-:Y:S01]  /*0460*/  SEL R11, R11, RZ, !P2 ;  /* 0x000000ff0b0b7207 */ /* 0x000fe20005000000 */
[----:B-----5:R-:W-:Y:S01]  /*0470*/  IMAD R20, R20, R21, R8 ;  /* 0x0000001514147224 */ /* 0x020fe200078e0208 */
[----:B------:R-:W-:Y:S02]  /*0480*/  ISETP.GE.AND P4, PT, R4, UR11, PT ;  /* 0x0000000b04007c0c */ /* 0x000fe4000bf86270 */
[----:B------:R-:W-:Y:S02]  /*0490*/  SEL R22, R22, RZ, !P2 ;  /* 0x000000ff16167207 */ /* 0x000fe40005000000 */
[----:B------:R-:W-:Y:S02]  /*04a0*/  SEL R15, R15, RZ, !P1 ;  /* 0x000000ff0f0f7207 */ /* 0x000fe40004800000 */
[----:B------:R-:W-:Y:S01]  /*04b0*/  ISETP.GE.AND P0, PT, R2, UR11, PT ;  /* 0x0000000b02007c0c */ /* 0x000fe2000bf06270 */
[----:B------:R-:W-:Y:S01]  /*04c0*/  IMAD R11, R11, R17, R20 ;  /* 0x000000110b0b7224 */ /* 0x000fe200078e0214 */
[----:B------:R-:W-:-:S02]  /*04d0*/  SEL R15, R15, RZ, !P2 ;  /* 0x000000ff0f0f7207 */ /* 0x000fc40005000000 */
[----:B------:R-:W-:Y:S02]  /*04e0*/  ISETP.GE.AND P1, PT, R10, UR11, PT ;  /* 0x0000000b0a007c0c */ /* 0x000fe4000bf26270 */
[----:B------:R-:W-:Y:S01]  /*04f0*/  SEL R19, R19, RZ, !P4 ;  /* 0x000000ff13137207 */ /* 0x000fe20006000000 */
[----:B------:R-:W-:-:S03]  /*0500*/  IMAD R11, R22, R18, R11 ;  /* 0x00000012160b7224 */ /* 0x000fc600078e020b */
[----:B------:R-:W-:Y:S02]  /*0510*/  SEL R19, R19, RZ, !P2 ;  /* 0x000000ff13137207 */ /* 0x000fe40005000000 */
[----:B------:R-:W-:Y:S01]  /*0520*/  SEL R12, R12, RZ, !P3 ;  /* 0x000000ff0c0c7207 */ /* 0x000fe20005800000 */
[----:B------:R-:W-:-:S03]  /*0530*/  IMAD R16, R15, R16, R11 ;  /* 0x000000100f107224 */ /* 0x000fc600078e020b */
[----:B------:R-:W-:Y:S02]  /*0540*/  SEL R12, R12, RZ, !P2 ;  /* 0x000000ff0c0c7207 */ /* 0x000fe40005000000 */
[----:B------:R-:W-:Y:S02]  /*0550*/  SEL R14, R14, RZ, !P0 ;  /* 0x000000ff0e0e7207 */ /* 0x000fe40004000000 */
[----:B------:R-:W-:Y:S01]  /*0560*/  ISETP.NE.AND P0, PT, R9, UR6, PT ;  /* 0x0000000609007c0c */ /* 0x000fe2000bf05270 */
[----:B------:R-:W-:Y:S01]  /*0570*/  IMAD R16, R19, R13, R16 ;  /* 0x0000000d13107224 */ /* 0x000fe200078e0210 */
[----:B------:R-:W-:Y:S02]  /*0580*/  SEL R14, R14, RZ, !P2 ;  /* 0x000000ff0e0e7207 */ /* 0x000fe40005000000 */
[----:B------:R-:W-:Y:S01]  /*0590*/  SEL R23, R23, RZ, !P1 ;  /* 0x000000ff17177207 */ /* 0x000fe20004800000 */
[----:B------:R-:W-:-:S03]  /*05a0*/  IMAD R25, R12, R25, R16 ;  /* 0x000000190c197224 */ /* 0x000fc600078e0210 */
[----:B------:R-:W-:Y:S01]  /*05b0*/  SEL R23, R23, RZ, !P2 ;  /* 0x000000ff17177207 */ /* 0x000fe20005000000 */
[----:B------:R-:W-:-:S04]  /*05c0*/  IMAD R25, R14, R24, R25 ;  /* 0x000000180e197224 */ /* 0x000fc800078e0219 */
[----:B------:R-:W-:Y:S01]  /*05d0*/  IMAD R8, R23, R26, R25 ;  /* 0x0000001a17087224 */ /* 0x000fe200078e0219 */
[----:B------:R-:W-:Y:S06]  /*05e0*/  @P0 BRA `(.L_x_2) ;  /* 0xfffffff800f80947 */ /* 0x000fec000383ffff */
[----:B------:R-:W-:-:S07]  /*05f0*/  IMAD.U32 R3, RZ, RZ, UR6 ;  /* 0x00000006ff037e24 */ /* 0x000fce000f8e00ff */
.L_x_1:
[----:B------:R-:W-:-:S09]  /*0600*/  UISETP.NE.AND UP1, UPT, UR8, URZ, UPT ;  /* 0x000000ff0800728c */ /* 0x000fd2000bf25270 */
[----:B------:R-:W-:Y:S05]  /*0610*/  BRA.U !UP1, `(.L_x_3) ;  /* 0x0000000509787547 */ /* 0x000fea000b800000 */
[----:B------:R-:W-:Y:S02]  /*0620*/  UIADD3 UR10, UPT, UPT, UR8, -0x1, URZ ;  /* 0xffffffff080a7890 */ /* 0x000fe4000fffe0ff */
[----:B------:R-:W-:Y:S02]  /*0630*/  UISETP.NE.AND UP2, UPT, UR9, URZ, UPT ;  /* 0x000000ff0900728c */ /* 0x000fe4000bf45270 */
[----:B------:R-:W-:-:S09]  /*0640*/  UISETP.GE.U32.AND UP1, UPT, UR10, 0x3, UPT ;  /* 0x000000030a00788c */ /* 0x000fd2000bf26070 */
[----:B------:R-:W-:Y:S05]  /*0650*/  BRA.U !UP1, `(.L_x_4) ;  /* 0x0000000109a87547 */ /* 0x000fea000b800000 */
[----:B------:R-:W0:Y:S01]  /*0660*/  LDC.64 R12, c[0x0][0x380] ;  /* 0x0000e000ff0c7b82 */ /* 0x000e220000000a00 */
[----:B------:R-:W1:Y:S01]  /*0670*/  LDCU.64 UR10, c[0x0][0x398] ;  /* 0x00007300ff0a77ac */ /* 0x000e620008000a00 */
[----:B------:R-:W-:Y:S01]  /*0680*/  IMAD.IADD R2, R6, 0x1, R3 ;  /* 0x0000000106027824 */ /* 0x000fe200078e0203 */
[C---:B------:R-:W-:Y:S02]  /*0690*/  IADD3 R16, P0, PT, R3.reuse, UR14, RZ ;  /* 0x0000000e03107c10 */ /* 0x040fe4000ff1e0ff */
[----:B------:R-:W-:-:S03]  /*06a0*/  IADD3 R15, PT, PT, R3, UR14, RZ ;  /* 0x0000000e030f7c10 */ /* 0x000fc6000fffe0ff */
[----:B------:R-:W2:Y:S08]  /*06b0*/  LDC.64 R10, c[0x0][0x388] ;  /* 0x0000e200ff0a7b82 */ /* 0x000eb00000000a00 */
[----:B------:R-:W3:Y:S01]  /*06c0*/  LDC.64 R4, c[0x0][0x388] ;  /* 0x0000e200ff047b82 */ /* 0x000ee20000000a00 */
[----:B-1----:R-:W-:-:S04]  /*06d0*/  IMAD R9, R7, UR11, R2 ;  /* 0x0000000b07097c24 */ /* 0x002fc8000f8e0202 */
[----:B0-----:R-:W-:-:S05]  /*06e0*/  IMAD.WIDE R12, R9, 0x4, R12 ;  /* 0x00000004090c7825 */ /* 0x001fca00078e020c */
[----:B------:R-:W4:Y:S01]  /*06f0*/  LDG.E R14, desc[UR12][R12.64] ;  /* 0x0000000c0c0e7981 */ /* 0x000f22000c1e1900 */
[----:B------:R-:W-:Y:S02]  /*0700*/  IMAD.X R17, RZ, RZ, RZ, P0 ;  /* 0x000000ffff117224 */ /* 0x000fe400000e06ff */
[----:B--2---:R-:W-:Y:S01]  /*0710*/  IMAD.WIDE.U32 R10, R15, 0x4, R10 ;  /* 0x000000040f0a7825 */ /* 0x004fe200078e000a */
[----:B------:R-:W2:Y:S04]  /*0720*/  LDG.E R9, desc[UR12][R12.64+0x4] ;  /* 0x0000040c0c097981 */ /* 0x000ea8000c1e1900 */
[----:B------:R-:W5:Y:S01]  /*0730*/  LDG.E R18, desc[UR12][R12.64+0x8] ;  /* 0x0000080c0c127981 */ /* 0x000f62000c1e1900 */
[----:B---3--:R-:W-:-:S03]  /*0740*/  LEA R4, P0, R16, R4, 0x2 ;  /* 0x0000000410047211 */ /* 0x008fc600078010ff */
[----:B------:R0:W3:Y:S01]  /*0750*/  LDG.E R10, desc[UR12][R10.64] ;  /* 0x0000000c0a0a7981 */ /* 0x0000e2000c1e1900 */
[----:B------:R-:W-:-:S03]  /*0760*/  LEA.HI.X R5, R16, R5, R17, 0x2, P0 ;  /* 0x0000000510057211 */ /* 0x000fc600000f1411 */
[----:B------:R-:W3:Y:S04]  /*0770*/  LDG.E R20, desc[UR12][R12.64+0xc] ;  /* 0x00000c0c0c147981 */ /* 0x000ee8000c1e1900 */
[----:B------:R-:W3:Y:S04]  /*0780*/  LDG.E R16, desc[UR12][R4.64+0x4] ;  /* 0x0000040c04107981 */ /* 0x000ee8000c1e1900 */
[----:B------:R-:W3:Y:S04]  /*0790*/  LDG.E R19, desc[UR12][R4.64+0x8] ;  /* 0x0000080c04137981 */ /* 0x000ee8000c1e1900 */
[----:B------:R1:W3:Y:S01]  /*07a0*/  LDG.E R21, desc[UR12][R4.64+0xc] ;  /* 0x00000c0c04157981 */ /* 0x0002e2000c1e1900 */
[C---:B------:R-:W-:Y:S01]  /*07b0*/  VIADD R15, R2.reuse, 0x1 ;  /* 0x00000001020f7836 */ /* 0x040fe20000000000 */
[C---:B------:R-:W-:Y:S01]  /*07c0*/  ISETP.GE.AND P0, PT, R2.reuse, UR11, PT ;  /* 0x0000000b02007c0c */ /* 0x040fe2000bf06270 */
[----:B------:R-:W-:Y:S01]  /*07d0*/  VIADD R17, R2, 0x2 ;  /* 0x0000000202117836 */ /* 0x000fe20000000000 */
[----:B------:R-:W-:-:S02]  /*07e0*/  ISETP.GE.AND P2, PT, R7, UR10, PT ;  /* 0x0000000a07007c0c */ /* 0x000fc4000bf46270 */
[----:B------:R-:W-:Y:S01]  /*07f0*/  ISETP.GE.AND P1, PT, R15, UR11, PT ;  /* 0x0000000b0f007c0c */ /* 0x000fe2000bf26270 */
[----:B0-----:R-:W-:Y:S02]  /*0800*/  VIADD R11, R2, 0x3 ;  /* 0x00000003020b7836 */ /* 0x001fe40000000000 */
[----:B------:R-:W-:Y:S01]  /*0810*/  VIADD R3, R3, 0x4 ;  /* 0x0000000403037836 */ /* 0x000fe20000000000 */
[----:B----4-:R-:W-:Y:S02]  /*0820*/  SEL R14, R14, RZ, !P0 ;  /* 0x000000ff0e0e7207 */ /* 0x010fe40004000000 */
[----:B------:R-:W-:Y:S02]  /*0830*/  ISETP.GE.AND P0, PT, R17, UR11, PT ;  /* 0x0000000b11007c0c */ /* 0x000fe4000bf06270 */
[----:B--2---:R-:W-:Y:S02]  /*0840*/  SEL R2, R9, RZ, !P1 ;  /* 0x000000ff09027207 */ /* 0x004fe40004800000 */
[----:B------:R-:W-:-:S02]  /*0850*/  SEL R9, R14, RZ, !P2 ;  /* 0x000000ff0e097207 */ /* 0x000fc40005000000 */
[----:B------:R-:W-:Y:S02]  /*0860*/  ISETP.GE.AND P1, PT, R11, UR11, PT ;  /* 0x0000000b0b007c0c */ /* 0x000fe4000bf26270 */
[----:B-----5:R-:W-:Y:S02]  /*0870*/  SEL R18, R18, RZ, !P0 ;  /* 0x000000ff12127207 */ /* 0x020fe40004000000 */
[----:B------:R-:W-:Y:S01]  /*0880*/  SEL R2, R2, RZ, !P2 ;  /* 0x000000ff02027207 */ /* 0x000fe20005000000 */
[----:B---3--:R-:W-:Y:S01]  /*0890*/  IMAD R9, R9, R10, R8 ;  /* 0x0000000a09097224 */ /* 0x008fe200078e0208 */
[----:B-1----:R-:W-:Y:S02]  /*08a0*/  SEL R5, R18, RZ, !P2 ;  /* 0x000000ff12057207 */ /* 0x002fe40005000000 */
[----:B------:R-:W-:Y:S01]  /*08b0*/  SEL R20, R20, RZ, !P1 ;  /* 0x000000ff14147207 */ /* 0x000fe20004800000 */
[----:B------:R-:W-:-:S03]  /*08c0*/  IMAD R2, R2, R16, R9 ;  /* 0x0000001002027224 */ /* 0x000fc600078e0209 */
[----:B------:R-:W-:Y:S01]  /*08d0*/  SEL R9, R20, RZ, !P2 ;  /* 0x000000ff14097207 */ /* 0x000fe20005000000 */
[----:B------:R-:W-:-:S04]  /*08e0*/  IMAD R2, R5, R19, R2 ;  /* 0x0000001305027224 */ /* 0x000fc800078e0202 */
[----:B------:R-:W-:-:S07]  /*08f0*/  IMAD R8, R9, R21, R2 ;  /* 0x0000001509087224 */ /* 0x000fce00078e0202 */
.L_x_4:
[----:B------:R-:W-:Y:S05]  /*0900*/  BRA.U !UP2, `(.L_x_3) ;  /* 0x000000010abc7547 */ /* 0x000fea000b800000 */
[----:B------:R-:W-:Y:S02]  /*0910*/  UISETP.NE.AND UP1, UPT, UR9, 0x1, UPT ;  /* 0x000000010900788c */ /* 0x000fe4000bf25270 */
[----:B------:R-:W-:-:S07]  /*0920*/  ULOP3.LUT UP2, URZ, UR7, 0x1, URZ, 0xc0, !UPT ;  /* 0x0000000107ff7892 */ /* 0x000fce000f84c0ff */
[----:B------:R-:W-:Y:S05]  /*0930*/  BRA.U !UP1, `(.L_x_5) ;  /* 0x0000000109707547 */ /* 0x000fea000b800000 */
[----:B------:R-:W0:Y:S01]  /*0940*/  LDC.64 R12, c[0x0][0x380] ;  /* 0x0000e000ff0c7b82 */ /* 0x000e220000000a00 */
[----:B------:R-:W1:Y:S01]  /*0950*/  LDCU.64 UR10, c[0x0][0x398] ;  /* 0x00007300ff0a77ac */ /* 0x000e620008000a00 */
[----:B------:R-:W-:Y:S01]  /*0960*/  IMAD.IADD R2, R6, 0x1, R3 ;  /* 0x0000000106027824 */ /* 0x000fe200078e0203 */
[C---:B------:R-:W-:Y:S01]  /*0970*/  IADD3 R14, P0, PT, R3.reuse, UR14, RZ ;  /* 0x0000000e030e7c10 */ /* 0x040fe2000ff1e0ff */
[----:B------:R-:W-:-:S04]  /*0980*/  VIADD R15, R3, UR14 ;  /* 0x0000000e030f7c36 */ /* 0x000fc80008000000 */
[----:B------:R-:W2:Y:S08]  /*0990*/  LDC.64 R10, c[0x0][0x388] ;  /* 0x0000e200ff0a7b82 */ /* 0x000eb00000000a00 */
[----:B------:R-:W3:Y:S01]  /*09a0*/  LDC.64 R4, c[0x0][0x388] ;  /* 0x0000e200ff047b82 */ /* 0x000ee20000000a00 */
[----:B-1----:R-:W-:-:S04]  /*09b0*/  IMAD R9, R7, UR11, R2 ;  /* 0x0000000b07097c24 */ /* 0x002fc8000f8e0202 */
[----:B0-----:R-:W-:Y:S01]  /*09c0*/  IMAD.WIDE R12, R9, 0x4, R12 ;  /* 0x00000004090c7825 */ /* 0x001fe200078e020c */
[----:B------:R-:W-:-:S04]  /*09d0*/  IADD3.X R17, PT, PT, RZ, RZ, RZ, P0, !PT ;  /* 0x000000ffff117210 */ /* 0x000fc800007fe4ff */
[----:B------:R-:W4:Y:S01]  /*09e0*/  LDG.E R9, desc[UR12][R12.64] ;  /* 0x0000000c0c097981 */ /* 0x000f22000c1e1900 */
[----:B--2---:R-:W-:-:S03]  /*09f0*/  IMAD.WIDE.U32 R10, R15, 0x4, R10 ;  /* 0x000000040f0a7825 */ /* 0x004fc600078e000a */
[----:B------:R-:W2:Y:S04]  /*0a00*/  LDG.E R16, desc[UR12][R12.64+0x4] ;  /* 0x0000040c0c107981 */ /* 0x000ea8000c1e1900 */
[----:B------:R-:W5:Y:S01]  /*0a10*/  LDG.E R10, desc[UR12][R10.64] ;  /* 0x0000000c0a0a7981 */ /* 0x000f62000c1e1900 */
[----:B---3--:R-:W-:-:S04]  /*0a20*/  LEA R4, P0, R14, R4, 0x2 ;  /* 0x000000040e047211 */ /* 0x008fc800078010ff */
[----:B------:R-:W-:-:S05]  /*0a30*/  LEA.HI.X R5, R14, R5, R17, 0x2, P0 ;  /* 0x000000050e057211 */ /* 0x000fca00000f1411 */
[----:B------:R-:W3:Y:S01]  /*0a40*/  LDG.E R4, desc[UR12][R4.64+0x4] ;  /* 0x0000040c04047981 */ /* 0x000ee2000c1e1900 */
[C---:B------:R-:W-:Y:S01]  /*0a50*/  VIADD R14, R2.reuse, 0x1 ;  /* 0x00000001020e7836 */ /* 0x040fe20000000000 */
[----:B------:R-:W-:Y:S02]  /*0a60*/  ISETP.GE.AND P1, PT, R2, UR11, PT ;  /* 0x0000000b02007c0c */ /* 0x000fe4000bf26270 */
[----:B------:R-:W-:Y:S02]  /*0a70*/  ISETP.GE.AND P0, PT, R7, UR10, PT ;  /* 0x0000000a07007c0c */ /* 0x000fe4000bf06270 */
[----:B------:R-:W-:Y:S01]  /*0a80*/  ISETP.GE.AND P2, PT, R14, UR11, PT ;  /* 0x0000000b0e007c0c */ /* 0x000fe2000bf46270 */
[----:B------:R-:W-:Y:S01]  /*0a90*/  VIADD R3, R3, 0x2 ;  /* 0x0000000203037836 */ /* 0x000fe20000000000 */
[----:B----4-:R-:W-:Y:S02]  /*0aa0*/  SEL R9, R9, RZ, !P1 ;  /* 0x000000ff09097207 */ /* 0x010fe40004800000 */
[----:B--2---:R-:W-:-:S02]  /*0ab0*/  SEL R16, R16, RZ, !P2 ;  /* 0x000000ff10107207 */ /* 0x004fc40005000000 */
[----:B------:R-:W-:Y:S02]  /*0ac0*/  SEL R9, R9, RZ, !P0 ;  /* 0x000000ff09097207 */ /* 0x000fe40004000000 */
[----:B------:R-:W-:-:S03]  /*0ad0*/  SEL R13, R16, RZ, !P0 ;  /* 0x000000ff100d7207 */ /* 0x000fc60004000000 */
[----:B-----5:R-:W-:-:S04]  /*0ae0*/  IMAD R8, R9, R10, R8 ;  /* 0x0000000a09087224 */ /* 0x020fc800078e0208 */
[----:B---3--:R-:W-:-:S07]  /*0af0*/  IMAD R8, R13, R4, R8 ;  /* 0x000000040d087224 */ /* 0x008fce00078e0208 */
.L_x_5:
[----:B------:R-:W-:Y:S05]  /*0b00*/  BRA.U !UP2, `(.L_x_3) ;  /* 0x000000010a3c7547 */ /* 0x000fea000b800000 */
[----:B------:R-:W0:Y:S01]  /*0b10*/  LDC.64 R4, c[0x0][0x380] ;  /* 0x0000e000ff047b82 */ /* 0x000e220000000a00 */
[----:B------:R-:W1:Y:S01]  /*0b20*/  LDCU.64 UR10, c[0x0][0x398] ;  /* 0x00007300ff0a77ac */ /* 0x000e620008000a00 */
[----:B------:R-:W-:Y:S02]  /*0b30*/  IMAD.IADD R12, R6, 0x1, R3 ;  /* 0x00000001060c7824 */ /* 0x000fe400078e0203 */
[----:B------:R-:W-:-:S04]  /*0b40*/  VIADD R3, R3, UR14 ;  /* 0x0000000e03037c36 */ /* 0x000fc80008000000 */
[----:B------:R-:W2:Y:S01]  /*0b50*/  LDC.64 R10, c[0x0][0x388] ;  /* 0x0000e200ff0a7b82 */ /* 0x000ea20000000a00 */
[----:B-1----:R-:W-:-:S04]  /*0b60*/  IMAD R9, R7, UR11, R12 ;  /* 0x0000000b07097c24 */ /* 0x002fc8000f8e020c */
[----:B0-----:R-:W-:-:S06]  /*0b70*/  IMAD.WIDE R4, R9, 0x4, R4 ;  /* 0x0000000409047825 */ /* 0x001fcc00078e0204 */
[----:B------:R-:W3:Y:S01]  /*0b80*/  LDG.E R4, desc[UR12][R4.64] ;  /* 0x0000000c04047981 */ /* 0x000ee2000c1e1900 */
[----:B--2---:R-:W-:-:S06]  /*0b90*/  IMAD.WIDE.U32 R2, R3, 0x4, R10 ;  /* 0x0000000403027825 */ /* 0x004fcc00078e000a */
[----:B------:R-:W2:Y:S01]  /*0ba0*/  LDG.E R2, desc[UR12][R2.64] ;  /* 0x0000000c02027981 */ /* 0x000ea2000c1e1900 */
[----:B------:R-:W-:Y:S02]  /*0bb0*/  ISETP.GE.AND P0, PT, R12, UR11, PT ;  /* 0x0000000b0c007c0c */ /* 0x000fe4000bf06270 */
[----:B------:R-:W-:Y:S02]  /*0bc0*/  ISETP.GE.AND P1, PT, R7, UR10, PT ;  /* 0x0000000a07007c0c */ /* 0x000fe4000bf26270 */
[----:B---3--:R-:W-:-:S04]  /*0bd0*/  SEL R7, R4, RZ, !P0 ;  /* 0x000000ff04077207 */ /* 0x008fc80004000000 */
[----:B------:R-:W-:-:S05]  /*0be0*/  SEL R7, R7, RZ, !P1 ;  /* 0x000000ff07077207 */ /* 0x000fca0004800000 */
[----:B--2---:R-:W-:-:S07]  /*0bf0*/  IMAD R8, R7, R2, R8 ;  /* 0x0000000207087224 */ /* 0x004fce00078e0208 */
.L_x_3:
[----:B------:R-:W-:Y:S05]  /*0c00*/  BRA.U UP0, `(.L_x_6) ;  /* 0xfffffff500487547 */ /* 0x000fea000b83ffff */
.L_x_0:
[----:B------:R-:W0:Y:S01]  /*0c10*/  LDCU UR4, c[0x0][0x398] ;  /* 0x00007300ff0477ac */ /* 0x000e220008000800 */
[----:B------:R-:W-:Y:S01]  /*0c20*/  ISETP.GT.AND P0, PT, R6, UR5, PT ;  /* 0x0000000506007c0c */ /* 0x000fe2000bf04270 */
[----:B0-----:R-:W-:-:S06]  /*0c30*/  UIADD3 UR4, UPT, UPT, -UR7, UR4, URZ ;  /* 0x0000000407047290 */ /* 0x001fcc000fffe1ff */
[----:B------:R-:W-:-:S13]  /*0c40*/  ISETP.GT.OR P0, PT, R0, UR4, P0 ;  /* 0x0000000400007c0c */ /* 0x000fda0008704670 */
[----:B------:R-:W-:Y:S05]  /*0c50*/  @P0 EXIT ;  /* 0x000000000000094d */ /* 0x000fea0003800000 */
[----:B------:R-:W0:Y:S01]  /*0c60*/  LDC.64 R2, c[0x0][0x390] ;  /* 0x0000e400ff027b82 */ /* 0x000e220000000a00 */
[----:B------:R-:W-:-:S04]  /*0c70*/  IMAD R5, R0, UR5, R0 ;  /* 0x0000000500057c24 */ /* 0x000fc8000f8e0200 */
[----:B------:R-:W-:-:S04]  /*0c80*/  IMAD.IADD R5, R6, 0x1, R5 ;  /* 0x0000000106057824 */ /* 0x000fc800078e0205 */
[----:B0-----:R-:W-:-:S05]  /*0c90*/  IMAD.WIDE R2, R5, 0x4, R2 ;  /* 0x0000000405027825 */ /* 0x001fca00078e0202 */
[----:B------:R-:W-:Y:S01]  /*0ca0*/  STG.E desc[UR12][R2.64], R8 ;  /* 0x0000000802007986 */ /* 0x000fe2000c10190c */
[----:B------:R-:W-:Y:S05]  /*0cb0*/  EXIT ;  /* 0x000000000000794d */ /* 0x000fea0003800000 */
.L_x_7:
[----:B------:R-:W-:-:S00]  /*0cc0*/  BRA `(.L_x_7) ;  /* 0xfffffffc00fc7947 */ /* 0x000fc0000383ffff */
[----:B------:R-:W-:-:S00]  /*0cd0*/  NOP ;  /* 0x0000000000007918 */ /* 0x000fc00000000000 */
        /* <DEDUP_REMOVED lines=10> */
.L_x_8:


//--------------------- .nv.shared.reserved.0     --------------------------
	.section	.nv.shared.reserved.0,"aw",@nobits
	.weak		__nv_reservedSMEM_offset_0_alias
	.size		__nv_reservedSMEM_offset_0_alias, 0, 64
	.other		__nv_reservedSMEM_offset_0_alias,@"STO_CUDA_RESERVED_SHARED STV_DEFAULT"
__nv_reservedSMEM_offset_0_alias:
	.zero		0
	.zero		64


//--------------------- .nv.constant0._Z10ConvKernelPiS_S_iii --------------------------
	.section	.nv.constant0._Z10ConvKernelPiS_S_iii,"a",@progbits
	.sectionflags	@""
	.align	4
.nv.constant0._Z10ConvKernelPiS_S_iii:
	.zero		932


//--------------------- SYMBOLS --------------------------

	.type		.nv.reservedSmem.offset0,@object
	.size		.nv.reservedSmem.offset0,0x4
